	.headerflags	@"EF_CUDA_TEXMODE_UNIFIED EF_CUDA_64BIT_ADDRESS EF_CUDA_ACCELERATORS EF_CUDA_SM90 EF_CUDA_VIRTUAL_SM(EF_CUDA_SM90)"
	.elftype	@"ET_EXEC"


//--------------------- .nv.info                  --------------------------
	.section	.nv.info,"",@"SHT_CUDA_INFO"
	.align	4


	//----- nvinfo : EIATTR_REGCOUNT
	.align		4
        /*0000*/ 	.byte	0x04, 0x2f
        /*0002*/ 	.short	(.L_3 - .L_2)
	.align		4
.L_2:
        /*0004*/ 	.word	index@(triton_poi_fused__native_batch_norm_legit_no_training_add_mul_softplus_tanh_19)
        /*0008*/ 	.word	0x0000001c


	//----- nvinfo : EIATTR_MIN_STACK_SIZE
	.align		4
.L_3:
        /*000c*/ 	.byte	0x04, 0x12
        /*000e*/ 	.short	(.L_5 - .L_4)
	.align		4
.L_4:
        /*0010*/ 	.word	index@(triton_poi_fused__native_batch_norm_legit_no_training_add_mul_softplus_tanh_19)
        /*0014*/ 	.word	0x00000000


	//----- nvinfo : EIATTR_FRAME_SIZE
	.align		4
.L_5:
        /*0018*/ 	.byte	0x04, 0x11
        /*001a*/ 	.short	(.L_7 - .L_6)
	.align		4
.L_6:
        /*001c*/ 	.word	index@(triton_poi_fused__native_batch_norm_legit_no_training_add_mul_softplus_tanh_19)
        /*0020*/ 	.word	0x00000000


	//----- nvinfo : EIATTR_MIN_STACK_SIZE
	.align		4
.L_7:
        /*0024*/ 	.byte	0x04, 0x12
        /*0026*/ 	.short	(.L_9 - .L_8)
	.align		4
.L_8:
        /*0028*/ 	.word	index@(triton_poi_fused__native_batch_norm_legit_no_training_add_mul_softplus_tanh_19)
        /*002c*/ 	.word	0x00000000
.L_9:


//--------------------- .nv.info.triton_poi_fused__native_batch_norm_legit_no_training_add_mul_softplus_tanh_19 --------------------------
	.section	.nv.info.triton_poi_fused__native_batch_norm_legit_no_training_add_mul_softplus_tanh_19,"",@"SHT_CUDA_INFO"
	.sectionflags	@""
	.align	4


	//----- nvinfo : EIATTR_CUDA_API_VERSION
	.align		4
        /*0000*/ 	.byte	0x04, 0x37
        /*0002*/ 	.short	(.L_11 - .L_10)
.L_10:
        /*0004*/ 	.word	0x0000007c


	//----- nvinfo : EIATTR_KPARAM_INFO
	.align		4
.L_11:
        /*0008*/ 	.byte	0x04, 0x17
        /*000a*/ 	.short	(.L_13 - .L_12)
.L_12:
        /*000c*/ 	.word	0x00000000
        /*0010*/ 	.short	0x0007
        /*0012*/ 	.short	0x0038
        /*0014*/ 	.byte	0x00, 0xf0, 0x11, 0x00


	//----- nvinfo : EIATTR_KPARAM_INFO
	.align		4
.L_13:
        /*0018*/ 	.byte	0x04, 0x17
        /*001a*/ 	.short	(.L_15 - .L_14)
.L_14:
        /*001c*/ 	.word	0x00000000
        /*0020*/ 	.short	0x0006
        /*0022*/ 	.short	0x0030
        /*0024*/ 	.byte	0x00, 0xf4, 0x21, 0x00


	//----- nvinfo : EIATTR_KPARAM_INFO
	.align		4
.L_15:
        /*0028*/ 	.byte	0x04, 0x17
        /*002a*/ 	.short	(.L_17 - .L_16)
.L_16:
        /*002c*/ 	.word	0x00000000
        /*0030*/ 	.short	0x0005
        /*0032*/ 	.short	0x0028
        /*0034*/ 	.byte	0x00, 0xf4, 0x21, 0x00


	//----- nvinfo : EIATTR_KPARAM_INFO
	.align		4
.L_17:
        /*0038*/ 	.byte	0x04, 0x17
        /*003a*/ 	.short	(.L_19 - .L_18)
.L_18:
        /*003c*/ 	.word	0x00000000
        /*0040*/ 	.short	0x0004
        /*0042*/ 	.short	0x0020
        /*0044*/ 	.byte	0x00, 0xf4, 0x21, 0x00


	//----- nvinfo : EIATTR_KPARAM_INFO
	.align		4
.L_19:
        /*0048*/ 	.byte	0x04, 0x17
        /*004a*/ 	.short	(.L_21 - .L_20)
.L_20:
        /*004c*/ 	.word	0x00000000
        /*0050*/ 	.short	0x0003
        /*0052*/ 	.short	0x0018
        /*0054*/ 	.byte	0x00, 0xf4, 0x21, 0x00


	//----- nvinfo : EIATTR_KPARAM_INFO
	.align		4
.L_21:
        /*0058*/ 	.byte	0x04, 0x17
        /*005a*/ 	.short	(.L_23 - .L_22)
.L_22:
        /*005c*/ 	.word	0x00000000
        /*0060*/ 	.short	0x0002
        /*0062*/ 	.short	0x0010
        /*0064*/ 	.byte	0x00, 0xf4, 0x21, 0x00


	//----- nvinfo : EIATTR_KPARAM_INFO
	.align		4
.L_23:
        /*0068*/ 	.byte	0x04, 0x17
        /*006a*/ 	.short	(.L_25 - .L_24)
.L_24:
        /*006c*/ 	.word	0x00000000
        /*0070*/ 	.short	0x0001
        /*0072*/ 	.short	0x0008
        /*0074*/ 	.byte	0x00, 0xf4, 0x21, 0x00


	//----- nvinfo : EIATTR_KPARAM_INFO
	.align		4
.L_25:
        /*0078*/ 	.byte	0x04, 0x17
        /*007a*/ 	.short	(.L_27 - .L_26)
.L_26:
        /*007c*/ 	.word	0x00000000
        /*0080*/ 	.short	0x0000
        /*0082*/ 	.short	0x0000
        /*0084*/ 	.byte	0x00, 0xf4, 0x21, 0x00


	//----- nvinfo : EIATTR_SPARSE_MMA_MASK
	.align		4
.L_27:
        /*0088*/ 	.byte	0x03, 0x50
        /*008a*/ 	.short	0x0000


	//----- nvinfo : EIATTR_MAXREG_COUNT
	.align		4
        /*008c*/ 	.byte	0x03, 0x1b
        /*008e*/ 	.short	0x00ff


	//----- nvinfo : EIATTR_EXIT_INSTR_OFFSETS
	.align		4
        /*0090*/ 	.byte	0x04, 0x1c
        /*0092*/ 	.short	(.L_29 - .L_28)


	//   ....[0]....
.L_28:
        /*0094*/ 	.word	0x00000bb0


	//   ....[1]....
        /*0098*/ 	.word	0x00000bd0


	//----- nvinfo : EIATTR_REQNTID
	.align		4
.L_29:
        /*009c*/ 	.byte	0x04, 0x10
        /*009e*/ 	.short	(.L_31 - .L_30)
.L_30:
        /*00a0*/ 	.word	0x00000080
        /*00a4*/ 	.word	0x00000001
        /*00a8*/ 	.word	0x00000001


	//----- nvinfo : EIATTR_CRS_STACK_SIZE
	.align		4
.L_31:
        /*00ac*/ 	.byte	0x04, 0x1e
        /*00ae*/ 	.short	(.L_33 - .L_32)
.L_32:
        /*00b0*/ 	.word	0x00000000


	//----- nvinfo : EIATTR_CBANK_PARAM_SIZE
	.align		4
.L_33:
        /*00b4*/ 	.byte	0x03, 0x19
        /*00b6*/ 	.short	0x003c


	//----- nvinfo : EIATTR_PARAM_CBANK
	.align		4
        /*00b8*/ 	.byte	0x04, 0x0a
        /*00ba*/ 	.short	(.L_35 - .L_34)
	.align		4
.L_34:
        /*00bc*/ 	.word	index@(.nv.constant0.triton_poi_fused__native_batch_norm_legit_no_training_add_mul_softplus_tanh_19)
        /*00c0*/ 	.short	0x0210
        /*00c2*/ 	.short	0x003c


	//----- nvinfo : EIATTR_SW_WAR
	.align		4
.L_35:
        /*00c4*/ 	.byte	0x04, 0x36
        /*00c6*/ 	.short	(.L_37 - .L_36)
.L_36:
        /*00c8*/ 	.word	0x00000008
.L_37:


//--------------------- .nv.callgraph             --------------------------
	.section	.nv.callgraph,"",@"SHT_CUDA_CALLGRAPH"
	.align	4
	.sectionentsize	8
	.align		4
        /*0000*/ 	.word	0x00000000
	.align		4
        /*0004*/ 	.word	0xffffffff
	.align		4
        /*0008*/ 	.word	0x00000000
	.align		4
        /*000c*/ 	.word	0xfffffffe
	.align		4
        /*0010*/ 	.word	0x00000000
	.align		4
        /*0014*/ 	.word	0xfffffffd
	.align		4
        /*0018*/ 	.word	0x00000000
	.align		4
        /*001c*/ 	.word	0xfffffffc


//--------------------- .nv.constant4             --------------------------
	.section	.nv.constant4,"a",@progbits
	.align	8
	.align		8
.nv.constant4:
        /*0000*/ 	.dword	_$_str
	.align		8
        /*0008*/ 	.dword	_$_str_$_2


//--------------------- .text.triton_poi_fused__native_batch_norm_legit_no_training_add_mul_softplus_tanh_19 --------------------------
	.section	.text.triton_poi_fused__native_batch_norm_legit_no_training_add_mul_softplus_tanh_19,"ax",@progbits
	.align	128
        .global         triton_poi_fused__native_batch_norm_legit_no_training_add_mul_softplus_tanh_19
        .type           triton_poi_fused__native_batch_norm_legit_no_training_add_mul_softplus_tanh_19,@function
        .size           triton_poi_fused__native_batch_norm_legit_no_training_add_mul_softplus_tanh_19,(.L_x_11 - triton_poi_fused__native_batch_norm_legit_no_training_add_mul_softplus_tanh_19)
        .other          triton_poi_fused__native_batch_norm_legit_no_training_add_mul_softplus_tanh_19,@"STO_CUDA_ENTRY STV_DEFAULT"
triton_poi_fused__native_batch_norm_legit_no_training_add_mul_softplus_tanh_19:
.text.triton_poi_fused__native_batch_norm_legit_no_training_add_mul_softplus_tanh_19:
[----:B------:R-:W0:Y:S01]  /*0000*/  LDC R1, c[0x0][0x28] ;  /* 0x00000a00ff017b82 */ /* 0x000e220000000800 */
[----:B------:R-:W1:Y:S07]  /*0010*/  S2R R0, SR_TID.X ;  /* 0x0000000000007919 */ /* 0x000e6e0000002100 */
[----:B------:R-:W2:Y:S01]  /*0020*/  LDC.64 R2, c[0x0][0x228] ;  /* 0x00008a00ff027b82 */ /* 0x000ea20000000a00 */
[----:B------:R-:W-:Y:S01]  /*0030*/  ULDC.64 UR4, c[0x0][0x208] ;  /* 0x0000820000047ab9 */ /* 0x000fe20000000a00 */
[----:B------:R-:W3:Y:S06]  /*0040*/  S2R R7, SR_CTAID.X ;  /* 0x0000000000077919 */ /* 0x000eec0000002500 */
[----:B------:R-:W4:Y:S08]  /*0050*/  LDC.64 R18, c[0x0][0x220] ;  /* 0x00008800ff127b82 */ /* 0x000f300000000a00 */
[----:B------:R-:W5:Y:S08]  /*0060*/  LDC.64 R16, c[0x0][0x218] ;  /* 0x00008600ff107b82 */ /* 0x000f700000000a00 */
[----:B------:R-:W5:Y:S01]  /*0070*/  LDC.64 R20, c[0x0][0x230] ;  /* 0x00008c00ff147b82 */ /* 0x000f620000000a00 */
[----:B-1----:R-:W-:-:S07]  /*0080*/  SHF.L.U32 R0, R0, 0x1, RZ ;  /* 0x0000000100007819 */ /* 0x002fce00000006ff */
[----:B------:R-:W1:Y:S01]  /*0090*/  LDC.64 R22, c[0x0][0x238] ;  /* 0x00008e00ff167b82 */ /* 0x000e620000000a00 */
[----:B---3--:R-:W-:Y:S02]  /*00a0*/  SHF.R.S32.HI R5, RZ, 0x17, R7 ;  /* 0x00000017ff057819 */ /* 0x008fe40000011407 */
[----:B------:R-:W-:Y:S02]  /*00b0*/  LOP3.LUT R0, R0, 0xfe, RZ, 0xc0, !PT ;  /* 0x000000fe00007812 */ /* 0x000fe400078ec0ff */
[----:B------:R-:W-:Y:S02]  /*00c0*/  SGXT R5, R5, 0x1 ;  /* 0x000000010505781a */ /* 0x000fe40000000200 */
[----:B------:R-:W-:Y:S02]  /*00d0*/  CS2R R8, SRZ ;  /* 0x0000000000087805 */ /* 0x000fe4000001ff00 */
[----:B------:R-:W-:Y:S02]  /*00e0*/  LEA R4, R7, R0, 0x8 ;  /* 0x0000000007047211 */ /* 0x000fe400078e40ff */
[----:B------:R-:W-:-:S02]  /*00f0*/  CS2R R6, SRZ ;  /* 0x0000000000067805 */ /* 0x000fc4000001ff00 */
[----:B------:R-:W-:Y:S02]  /*0100*/  CS2R R10, SRZ ;  /* 0x00000000000a7805 */ /* 0x000fe4000001ff00 */
[----:B------:R-:W-:Y:S02]  /*0110*/  CS2R R12, SRZ ;  /* 0x00000000000c7805 */ /* 0x000fe4000001ff00 */
[----:B------:R-:W-:Y:S02]  /*0120*/  LEA.HI R5, R5, R4, RZ, 0x6 ;  /* 0x0000000405057211 */ /* 0x000fe400078f30ff */
[----:B------:R-:W-:Y:S02]  /*0130*/  CS2R R14, SRZ ;  /* 0x00000000000e7805 */ /* 0x000fe4000001ff00 */
[----:B------:R-:W-:Y:S01]  /*0140*/  ISETP.GE.AND P0, PT, R4, 0x100, PT ;  /* 0x000001000400780c */ /* 0x000fe20003f06270 */
[----:B------:R-:W3:Y:S01]  /*0150*/  LDC.64 R24, c[0x0][0x240] ;  /* 0x00009000ff187b82 */ /* 0x000ee20000000a00 */
[----:B------:R-:W-:-:S04]  /*0160*/  LOP3.LUT R5, R5, 0xffffffc0, RZ, 0xc0, !PT ;  /* 0xffffffc005057812 */ /* 0x000fc800078ec0ff */
[----:B------:R-:W-:-:S05]  /*0170*/  IADD3 R5, R4, -R5, RZ ;  /* 0x8000000504057210 */ /* 0x000fca0007ffe0ff */
[----:B--2---:R-:W-:-:S05]  /*0180*/  IMAD.WIDE R2, R5, 0x4, R2 ;  /* 0x0000000405027825 */ /* 0x004fca00078e0202 */
[----:B------:R2:W3:Y:S01]  /*0190*/  @!P0 LDG.E.EL.64 R6, desc[UR4][R2.64] ;  /* 0x0000000402068981 */ /* 0x0004e2000c2e1b00 */
[----:B----4-:R-:W-:-:S04]  /*01a0*/  IMAD.WIDE R18, R5, 0x4, R18 ;  /* 0x0000000405127825 */ /* 0x010fc800078e0212 */
[C---:B0----5:R-:W-:Y:S01]  /*01b0*/  IMAD.WIDE R16, R4.reuse, 0x4, R16 ;  /* 0x0000000404107825 */ /* 0x061fe200078e0210 */
[----:B------:R3:W4:Y:S03]  /*01c0*/  @!P0 LDG.E.EL.64 R8, desc[UR4][R18.64] ;  /* 0x0000000412088981 */ /* 0x000726000c2e1b00 */
[C---:B------:R-:W-:Y:S01]  /*01d0*/  IMAD.WIDE R20, R5.reuse, 0x4, R20 ;  /* 0x0000000405147825 */ /* 0x040fe200078e0214 */
[----:B------:R0:W4:Y:S03]  /*01e0*/  @!P0 LDG.E.64 R10, desc[UR4][R16.64] ;  /* 0x00000004100a8981 */ /* 0x000126000c1e1b00 */
[----:B-1----:R-:W-:Y:S01]  /*01f0*/  IMAD.WIDE R22, R5, 0x4, R22 ;  /* 0x0000000405167825 */ /* 0x002fe200078e0216 */
[----:B------:R-:W4:Y:S04]  /*0200*/  @!P0 LDG.E.EL.64 R12, desc[UR4][R20.64] ;  /* 0x00000004140c8981 */ /* 0x000f28000c2e1b00 */
[----:B------:R-:W4:Y:S01]  /*0210*/  @!P0 LDG.E.EL.64 R14, desc[UR4][R22.64] ;  /* 0x00000004160e8981 */ /* 0x000f22000c2e1b00 */
[----:B--2---:R-:W-:Y:S01]  /*0220*/  CS2R R2, SRZ ;  /* 0x0000000000027805 */ /* 0x004fe2000001ff00 */
[----:B---3--:R-:W-:-:S05]  /*0230*/  IMAD.WIDE R18, R4, 0x4, R24 ;  /* 0x0000000404127825 */ /* 0x008fca00078e0218 */
[----:B------:R1:W5:Y:S01]  /*0240*/  @!P0 LDG.E.64 R2, desc[UR4][R18.64] ;  /* 0x0000000412028981 */ /* 0x000362000c1e1b00 */
[----:B------:R-:W-:Y:S01]  /*0250*/  HFMA2.MMA R0, -RZ, RZ, 1.625, 0 ;  /* 0x3e800000ff007435 */ /* 0x000fe200000001ff */
[----:B------:R-:W-:Y:S01]  /*0260*/  BSSY B0, `(.L_x_0) ;  /* 0x0000057000007945 */ /* 0x000fe20003800000 */
[----:B------:R-:W-:Y:S01]  /*0270*/  FADD R6, R6, 9.9999997473787516356e-06 ;  /* 0x3727c5ac06067421 */ /* 0x000fe20000000000 */
[----:B------:R-:W-:-:S03]  /*0280*/  FADD R7, R7, 9.9999997473787516356e-06 ;  /* 0x3727c5ac07077421 */ /* 0x000fc60000000000 */
[----:B------:R-:W2:Y:S08]  /*0290*/  MUFU.SQRT R5, R6 ;  /* 0x0000000600057308 */ /* 0x000eb00000002000 */
[----:B0-----:R-:W0:Y:S01]  /*02a0*/  MUFU.SQRT R16, R7 ;  /* 0x0000000700107308 */ /* 0x001e220000002000 */
[C---:B--2---:R-:W-:Y:S02]  /*02b0*/  FSETP.GT.AND P1, PT, R5.reuse, 8.50705917302346158658e+37, PT ;  /* 0x7e8000000500780b */ /* 0x044fe40003f24000 */
[----:B------:R-:W-:-:S02]  /*02c0*/  FSETP.GEU.AND P3, PT, R5, 1.175494350822287508e-38, PT ;  /* 0x008000000500780b */ /* 0x000fc40003f6e000 */
[C---:B0-----:R-:W-:Y:S02]  /*02d0*/  FSETP.GT.AND P2, PT, R16.reuse, 8.50705917302346158658e+37, PT ;  /* 0x7e8000001000780b */ /* 0x041fe40003f44000 */
[----:B------:R-:W-:-:S07]  /*02e0*/  FSETP.GEU.AND P4, PT, R16, 1.175494350822287508e-38, PT ;  /* 0x008000001000780b */ /* 0x000fce0003f8e000 */
[----:B------:R-:W-:-:S04]  /*02f0*/  @P1 FMUL R5, R5, 0.25 ;  /* 0x3e80000005051820 */ /* 0x000fc80000400000 */
[----:B------:R-:W-:Y:S01]  /*0300*/  @!P3 FMUL R5, R5, 16777216 ;  /* 0x4b8000000505b820 */ /* 0x000fe20000400000 */
[----:B------:R-:W-:-:S04]  /*0310*/  @P2 FMUL R16, R16, 0.25 ;  /* 0x3e80000010102820 */ /* 0x000fc80000400000 */
[----:B------:R-:W-:Y:S01]  /*0320*/  @!P4 FMUL R16, R16, 16777216 ;  /* 0x4b8000001010c820 */ /* 0x000fe20000400000 */
[----:B------:R-:W0:Y:S01]  /*0330*/  MUFU.RCP R5, R5 ;  /* 0x0000000500057308 */ /* 0x000e220000001000 */
[----:B------:R-:W-:-:S07]  /*0340*/  FSEL R6, R0, 1, P1 ;  /* 0x3f80000000067808 */ /* 0x000fce0000800000 */
[----:B------:R-:W2:Y:S01]  /*0350*/  MUFU.RCP R16, R16 ;  /* 0x0000001000107308 */ /* 0x000ea20000001000 */
[----:B------:R-:W-:Y:S01]  /*0360*/  FSEL R17, R0, 1, P2 ;  /* 0x3f80000000117808 */ /* 0x000fe20001000000 */
[----:B------:R-:W-:Y:S01]  /*0370*/  @!P3 FMUL R6, R6, 16777216 ;  /* 0x4b8000000606b820 */ /* 0x000fe20000400000 */
[----:B----4-:R-:W-:-:S03]  /*0380*/  FADD R8, -R8, R10 ;  /* 0x0000000a08087221 */ /* 0x010fc60000000100 */
[----:B------:R-:W-:Y:S01]  /*0390*/  @!P4 FMUL R17, R17, 16777216 ;  /* 0x4b8000001111c820 */ /* 0x000fe20000400000 */
[----:B0-----:R-:W-:Y:S01]  /*03a0*/  FMUL R7, R5, R6 ;  /* 0x0000000605077220 */ /* 0x001fe20000400000 */
[----:B------:R-:W-:-:S03]  /*03b0*/  FADD R9, -R9, R11 ;  /* 0x0000000b09097221 */ /* 0x000fc60000000100 */
[----:B------:R-:W-:Y:S01]  /*03c0*/  FMUL R7, R8, R7 ;  /* 0x0000000708077220 */ /* 0x000fe20000400000 */
[----:B--2---:R-:W-:-:S03]  /*03d0*/  FMUL R6, R16, R17 ;  /* 0x0000001110067220 */ /* 0x004fc60000400000 */
[----:B------:R-:W-:Y:S01]  /*03e0*/  FFMA R5, R7, R12, R14 ;  /* 0x0000000c07057223 */ /* 0x000fe2000000000e */
[----:B------:R-:W-:-:S03]  /*03f0*/  FMUL R6, R9, R6 ;  /* 0x0000000609067220 */ /* 0x000fc60000400000 */
[----:B------:R-:W-:Y:S01]  /*0400*/  FMUL R9, R5, 1.4426950216293334961 ;  /* 0x3fb8aa3b05097820 */ /* 0x000fe20000400000 */
[----:B------:R-:W-:-:S04]  /*0410*/  FFMA R6, R6, R13, R15 ;  /* 0x0000000d06067223 */ /* 0x000fc8000000000f */
[----:B------:R-:W-:Y:S01]  /*0420*/  FMUL R11, R6, 1.4426950216293334961 ;  /* 0x3fb8aa3b060b7820 */ /* 0x000fe20000400000 */
[----:B------:R-:W-:-:S04]  /*0430*/  FSETP.GEU.AND P1, PT, R9, -126, PT ;  /* 0xc2fc00000900780b */ /* 0x000fc80003f2e000 */
[----:B------:R-:W-:-:S09]  /*0440*/  FSETP.GEU.AND P2, PT, R11, -126, PT ;  /* 0xc2fc00000b00780b */ /* 0x000fd20003f4e000 */
[----:B------:R-:W-:-:S04]  /*0450*/  @!P1 FMUL R9, R9, 0.5 ;  /* 0x3f00000009099820 */ /* 0x000fc80000400000 */
[----:B------:R-:W-:Y:S01]  /*0460*/  @!P2 FMUL R11, R11, 0.5 ;  /* 0x3f0000000b0ba820 */ /* 0x000fe20000400000 */
[----:B------:R-:W0:Y:S08]  /*0470*/  MUFU.EX2 R7, R9 ;  /* 0x0000000900077308 */ /* 0x000e300000000800 */
[----:B------:R-:W2:Y:S01]  /*0480*/  MUFU.EX2 R8, R11 ;  /* 0x0000000b00087308 */ /* 0x000ea20000000800 */
[----:B0-----:R-:W-:-:S04]  /*0490*/  @!P1 FMUL R7, R7, R7 ;  /* 0x0000000707079220 */ /* 0x001fc80000400000 */
[----:B------:R-:W-:Y:S01]  /*04a0*/  FADD.FTZ.RZ R10, R7, 1 ;  /* 0x3f800000070a7421 */ /* 0x000fe2000001c000 */
[----:B--2---:R-:W-:-:S04]  /*04b0*/  @!P2 FMUL R8, R8, R8 ;  /* 0x000000080808a220 */ /* 0x004fc80000400000 */
[----:B------:R-:W-:Y:S01]  /*04c0*/  IADD3 R10, R10, -0x3f400000, RZ ;  /* 0xc0c000000a0a7810 */ /* 0x000fe20007ffe0ff */
[----:B------:R-:W-:-:S03]  /*04d0*/  FADD.FTZ.RZ R12, R8, 1 ;  /* 0x3f800000080c7421 */ /* 0x000fc6000001c000 */
[----:B------:R-:W-:Y:S02]  /*04e0*/  LOP3.LUT R10, R10, 0xff800000, RZ, 0xc0, !PT ;  /* 0xff8000000a0a7812 */ /* 0x000fe400078ec0ff */
[----:B------:R-:W-:Y:S02]  /*04f0*/  IADD3 R12, R12, -0x3f400000, RZ ;  /* 0xc0c000000c0c7810 */ /* 0x000fe40007ffe0ff */
[----:B------:R-:W-:Y:S02]  /*0500*/  IADD3 R13, -R10, 0x40800000, RZ ;  /* 0x408000000a0d7810 */ /* 0x000fe40007ffe1ff */
[----:B------:R-:W-:-:S04]  /*0510*/  LOP3.LUT R9, R12, 0xff800000, RZ, 0xc0, !PT ;  /* 0xff8000000c097812 */ /* 0x000fc800078ec0ff */
[----:B------:R-:W-:Y:S01]  /*0520*/  IADD3 R15, -R9, 0x40800000, RZ ;  /* 0x40800000090f7810 */ /* 0x000fe20007ffe1ff */
[-C--:B------:R-:W-:Y:S01]  /*0530*/  FFMA.FTZ R11, R13, R0.reuse, -1 ;  /* 0xbf8000000d0b7423 */ /* 0x080fe20000010000 */
[----:B------:R-:W-:Y:S02]  /*0540*/  IADD3 R12, R7, -R10, RZ ;  /* 0x8000000a070c7210 */ /* 0x000fe40007ffe0ff */
[----:B------:R-:W-:Y:S01]  /*0550*/  IADD3 R13, R8, -R9, RZ ;  /* 0x80000009080d7210 */ /* 0x000fe20007ffe0ff */
[----:B------:R-:W-:Y:S01]  /*0560*/  FFMA.FTZ R0, R15, R0, -1 ;  /* 0xbf8000000f007423 */ /* 0x000fe20000010000 */
[----:B------:R-:W-:Y:S01]  /*0570*/  MOV R14, 0x3d39bf78 ;  /* 0x3d39bf78000e7802 */ /* 0x000fe20000000f00 */
[----:B------:R-:W-:Y:S02]  /*0580*/  FADD R11, R12, R11 ;  /* 0x0000000b0c0b7221 */ /* 0x000fe40000000000 */
[----:B------:R-:W-:Y:S02]  /*0590*/  FADD R0, R13, R0 ;  /* 0x000000000d007221 */ /* 0x000fe40000000000 */
[----:B------:R-:W-:-:S02]  /*05a0*/  FFMA.FTZ R12, R11, -R14, 0.10546888411045074463 ;  /* 0x3dd800120b0c7423 */ /* 0x000fc4000001080e */
[C---:B------:R-:W-:Y:S02]  /*05b0*/  FFMA.FTZ R13, R0.reuse, -R14, 0.10546888411045074463 ;  /* 0x3dd80012000d7423 */ /* 0x040fe4000001080e */
[C---:B------:R-:W-:Y:S02]  /*05c0*/  FFMA.FTZ R12, R11.reuse, R12, -0.13229703903198242188 ;  /* 0xbe0778e00b0c7423 */ /* 0x040fe4000001000c */
[C---:B------:R-:W-:Y:S02]  /*05d0*/  FFMA.FTZ R13, R0.reuse, R13, -0.13229703903198242188 ;  /* 0xbe0778e0000d7423 */ /* 0x040fe4000001000d */
[C---:B------:R-:W-:Y:S02]  /*05e0*/  FFMA.FTZ R12, R11.reuse, R12, 0.14491446316242218018 ;  /* 0x3e1464750b0c7423 */ /* 0x040fe4000001000c */
[----:B------:R-:W-:Y:S02]  /*05f0*/  FFMA.FTZ R13, R0, R13, 0.14491446316242218018 ;  /* 0x3e146475000d7423 */ /* 0x000fe4000001000d */
[----:B------:R-:W-:-:S02]  /*0600*/  FFMA.FTZ R12, R11, R12, -0.16641564667224884033 ;  /* 0xbe2a68dd0b0c7423 */ /* 0x000fc4000001000c */
[C---:B------:R-:W-:Y:S02]  /*0610*/  FFMA.FTZ R13, R0.reuse, R13, -0.16641564667224884033 ;  /* 0xbe2a68dd000d7423 */ /* 0x040fe4000001000d */
[C---:B------:R-:W-:Y:S02]  /*0620*/  FFMA.FTZ R12, R11.reuse, R12, 0.19988867640495300293 ;  /* 0x3e4caf9e0b0c7423 */ /* 0x040fe4000001000c */
[C---:B------:R-:W-:Y:S02]  /*0630*/  FFMA.FTZ R13, R0.reuse, R13, 0.19988867640495300293 ;  /* 0x3e4caf9e000d7423 */ /* 0x040fe4000001000d */
[----:B------:R-:W-:Y:S02]  /*0640*/  FFMA.FTZ R12, R11, R12, -0.25000196695327758789 ;  /* 0xbe8000420b0c7423 */ /* 0x000fe4000001000c */
[----:B------:R-:W-:Y:S01]  /*0650*/  FFMA.FTZ R13, R0, R13, -0.25000196695327758789 ;  /* 0xbe800042000d7423 */ /* 0x000fe2000001000d */
[----:B------:R-:W-:Y:S01]  /*0660*/  ISETP.GE.U32.AND P3, PT, R7, 0x7f800000, PT ;  /* 0x7f8000000700780c */ /* 0x000fe20003f66070 */
[----:B------:R-:W-:-:S02]  /*0670*/  FFMA.FTZ R12, R11, R12, 0.33333510160446166992 ;  /* 0x3eaaaae60b0c7423 */ /* 0x000fc4000001000c */
[C---:B------:R-:W-:Y:S02]  /*0680*/  FFMA.FTZ R13, R0.reuse, R13, 0.33333510160446166992 ;  /* 0x3eaaaae6000d7423 */ /* 0x040fe4000001000d */
[C---:B------:R-:W-:Y:S02]  /*0690*/  FFMA.FTZ R12, R11.reuse, R12, -0.5 ;  /* 0xbf0000000b0c7423 */ /* 0x040fe4000001000c */
[C---:B------:R-:W-:Y:S01]  /*06a0*/  FFMA.FTZ R13, R0.reuse, R13, -0.5 ;  /* 0xbf000000000d7423 */ /* 0x040fe2000001000d */
[----:B------:R-:W-:Y:S01]  /*06b0*/  I2FP.F32.S32 R9, R9 ;  /* 0x0000000900097245 */ /* 0x000fe20000201400 */
[C---:B------:R-:W-:Y:S01]  /*06c0*/  FMUL R12, R11.reuse, R12 ;  /* 0x0000000c0b0c7220 */ /* 0x040fe20000400000 */
[----:B------:R-:W-:Y:S01]  /*06d0*/  I2FP.F32.S32 R10, R10 ;  /* 0x0000000a000a7245 */ /* 0x000fe20000201400 */
[C---:B------:R-:W-:Y:S02]  /*06e0*/  FMUL R13, R0.reuse, R13 ;  /* 0x0000000d000d7220 */ /* 0x040fe40000400000 */
[----:B------:R-:W-:Y:S01]  /*06f0*/  FFMA.FTZ R11, R11, R12, R11 ;  /* 0x0000000c0b0b7223 */ /* 0x000fe2000001000b */
[----:B------:R-:W-:Y:S01]  /*0700*/  FMUL R9, R9, 1.1920928955078125e-07 ;  /* 0x3400000009097820 */ /* 0x000fe20000400000 */
[----:B------:R-:W-:Y:S01]  /*0710*/  FFMA.FTZ R0, R0, R13, R0 ;  /* 0x0000000d00007223 */ /* 0x000fe20000010000 */
[----:B------:R-:W-:Y:S01]  /*0720*/  FMUL R10, R10, 1.1920928955078125e-07 ;  /* 0x340000000a0a7820 */ /* 0x000fe20000400000 */
[----:B------:R-:W-:-:S02]  /*0730*/  FSETP.GT.AND P1, PT, R5, 20, PT ;  /* 0x41a000000500780b */ /* 0x000fc40003f24000 */
[----:B------:R-:W-:Y:S01]  /*0740*/  ISETP.GE.U32.AND P2, PT, R8, 0x7f800000, PT ;  /* 0x7f8000000800780c */ /* 0x000fe20003f46070 */
[----:B------:R-:W-:Y:S01]  /*0750*/  FFMA.FTZ R9, R9, 0.69314718246459960938, R0 ;  /* 0x3f31721809097823 */ /* 0x000fe20000010000 */
[----:B------:R-:W-:Y:S01]  /*0760*/  FFMA.FTZ R10, R10, 0.69314718246459960938, R11 ;  /* 0x3f3172180a0a7823 */ /* 0x000fe2000001000b */
[----:B-1----:R-:W-:Y:S10]  /*0770*/  @!P3 BRA `(.L_x_1) ;  /* 0x000000000014b947 */ /* 0x002ff40003800000 */
[C---:B------:R-:W-:Y:S02]  /*0780*/  ISETP.GE.AND P3, PT, R7.reuse, -0x407fffff, PT ;  /* 0xbf8000010700780c */ /* 0x040fe40003f66270 */
[----:B------:R-:W-:-:S11]  /*0790*/  FSETP.NEU.AND P4, PT, R7, RZ, PT ;  /* 0x000000ff0700720b */ /* 0x000fd60003f8d000 */
[----:B------:R-:W-:-:S05]  /*07a0*/  @P3 MOV R0, 0x7f800000 ;  /* 0x7f80000000003802 */ /* 0x000fca0000000f00 */
[----:B------:R-:W-:-:S05]  /*07b0*/  @P3 FFMA.FTZ R10, R7, R0, +INF ;  /* 0x7f800000070a3423 */ /* 0x000fca0000010000 */
[----:B------:R-:W-:-:S07]  /*07c0*/  FSEL R10, R10, -RZ, P4 ;  /* 0x800000ff0a0a7208 */ /* 0x000fce0002000000 */
.L_x_1:
[----:B------:R-:W-:Y:S05]  /*07d0*/  BSYNC B0 ;  /* 0x0000000000007941 */ /* 0x000fea0003800000 */
.L_x_0:
[----:B------:R-:W-:Y:S04]  /*07e0*/  BSSY B0, `(.L_x_2) ;  /* 0x0000007000007945 */ /* 0x000fe80003800000 */
[----:B------:R-:W-:Y:S05]  /*07f0*/  @!P2 BRA `(.L_x_3) ;  /* 0x000000000014a947 */ /* 0x000fea0003800000 */
[C---:B------:R-:W-:Y:S02]  /*0800*/  ISETP.GE.AND P2, PT, R8.reuse, -0x407fffff, PT ;  /* 0xbf8000010800780c */ /* 0x040fe40003f46270 */
[----:B------:R-:W-:-:S11]  /*0810*/  FSETP.NEU.AND P3, PT, R8, RZ, PT ;  /* 0x000000ff0800720b */ /* 0x000fd60003f6d000 */
[----:B------:R-:W-:-:S05]  /*0820*/  @P2 MOV R7, 0x7f800000 ;  /* 0x7f80000000072802 */ /* 0x000fca0000000f00 */
[----:B------:R-:W-:-:S05]  /*0830*/  @P2 FFMA.FTZ R9, R8, R7, +INF ;  /* 0x7f80000008092423 */ /* 0x000fca0000010007 */
[----:B------:R-:W-:-:S07]  /*0840*/  FSEL R9, R9, -RZ, P3 ;  /* 0x800000ff09097208 */ /* 0x000fce0001800000 */
.L_x_3:
[----:B------:R-:W-:Y:S05]  /*0850*/  BSYNC B0 ;  /* 0x0000000000007941 */ /* 0x000fea0003800000 */
.L_x_2:
[----:B------:R-:W-:Y:S01]  /*0860*/  FSEL R10, R5, R10, P1 ;  /* 0x0000000a050a7208 */ /* 0x000fe20000800000 */
[----:B------:R-:W-:Y:S01]  /*0870*/  BSSY B0, `(.L_x_4) ;  /* 0x0000017000007945 */ /* 0x000fe20003800000 */
[----:B------:R-:W-:-:S03]  /*0880*/  FSETP.GT.AND P1, PT, R6, 20, PT ;  /* 0x41a000000600780b */ /* 0x000fc60003f24000 */
[----:B------:R-:W-:Y:S01]  /*0890*/  FADD.FTZ R11, |R10|, -RZ ;  /* 0x800000ff0a0b7221 */ /* 0x000fe20000010200 */
[----:B------:R-:W-:-:S04]  /*08a0*/  FSEL R7, R6, R9, P1 ;  /* 0x0000000906077208 */ /* 0x000fc80000800000 */
[----:B------:R-:W-:-:S13]  /*08b0*/  FSETP.GE.AND P2, PT, R11, 0.60000002384185791016, PT ;  /* 0x3f19999a0b00780b */ /* 0x000fda0003f46000 */
[----:B------:R-:W-:Y:S05]  /*08c0*/  @!P2 BRA `(.L_x_5) ;  /* 0x000000000028a947 */ /* 0x000fea0003800000 */
[C---:B------:R-:W-:Y:S01]  /*08d0*/  FMUL R0, R11.reuse, 2.8853900432586669922 ;  /* 0x4038aa3b0b007820 */ /* 0x040fe20000400000 */
[----:B------:R-:W-:Y:S01]  /*08e0*/  HFMA2.MMA R9, -RZ, RZ, 1.875, 0 ;  /* 0x3f800000ff097435 */ /* 0x000fe200000001ff */
[----:B------:R-:W-:-:S04]  /*08f0*/  FSETP.GE.AND P1, PT, R11, 9.010913848876953125, PT ;  /* 0x41102cb40b00780b */ /* 0x000fc80003f26000 */
[----:B------:R-:W0:Y:S02]  /*0900*/  MUFU.EX2 R0, R0 ;  /* 0x0000000000007308 */ /* 0x000e240000000800 */
[----:B0-----:R-:W-:-:S06]  /*0910*/  FADD R8, R0, 1 ;  /* 0x3f80000000087421 */ /* 0x001fcc0000000000 */
[----:B------:R-:W0:Y:S02]  /*0920*/  MUFU.RCP R8, R8 ;  /* 0x0000000800087308 */ /* 0x000e240000001000 */
[----:B0-----:R-:W-:-:S05]  /*0930*/  FFMA.FTZ R9, R8, -2, R9 ;  /* 0xc000000008097823 */ /* 0x001fca0000010009 */
[----:B------:R-:W-:-:S04]  /*0940*/  FSEL R9, R9, 1, !P1 ;  /* 0x3f80000009097808 */ /* 0x000fc80004800000 */
[----:B------:R-:W-:Y:S01]  /*0950*/  LOP3.LUT R9, R9, 0x80000000, R10, 0xf8, !PT ;  /* 0x8000000009097812 */ /* 0x000fe200078ef80a */
[----:B------:R-:W-:Y:S06]  /*0960*/  BRA `(.L_x_6) ;  /* 0x00000000001c7947 */ /* 0x000fec0003800000 */
.L_x_5:
[----:B------:R-:W-:Y:S01]  /*0970*/  MOV R0, 0x3c80f082 ;  /* 0x3c80f08200007802 */ /* 0x000fe20000000f00 */
[----:B------:R-:W-:-:S04]  /*0980*/  FMUL R9, R10, R10 ;  /* 0x0000000a0a097220 */ /* 0x000fc80000400000 */
[----:B------:R-:W-:-:S04]  /*0990*/  FFMA.FTZ R0, R9, R0, -0.052303962409496307373 ;  /* 0xbd563cae09007423 */ /* 0x000fc80000010000 */
[----:B------:R-:W-:-:S04]  /*09a0*/  FFMA.FTZ R0, R9, R0, 0.1331529766321182251 ;  /* 0x3e08594109007423 */ /* 0x000fc80000010000 */
[----:B------:R-:W-:-:S04]  /*09b0*/  FFMA.FTZ R0, R9, R0, -0.33332768082618713379 ;  /* 0xbeaaa9ed09007423 */ /* 0x000fc80000010000 */
[----:B------:R-:W-:-:S04]  /*09c0*/  FFMA.FTZ R0, R9, R0, RZ ;  /* 0x0000000009007223 */ /* 0x000fc800000100ff */
[----:B------:R-:W-:-:S07]  /*09d0*/  FFMA.FTZ R9, R10, R0, R10 ;  /* 0x000000000a097223 */ /* 0x000fce000001000a */
.L_x_6:
[----:B------:R-:W-:Y:S05]  /*09e0*/  BSYNC B0 ;  /* 0x0000000000007941 */ /* 0x000fea0003800000 */
.L_x_4:
[----:B------:R-:W-:Y:S01]  /*09f0*/  FADD.FTZ R12, |R7|, -RZ ;  /* 0x800000ff070c7221 */ /* 0x000fe20000010200 */
[----:B------:R-:W-:Y:S01]  /*0a00*/  BSSY B0, `(.L_x_7) ;  /* 0x0000015000007945 */ /* 0x000fe20003800000 */
[----:B------:R-:W-:-:S03]  /*0a10*/  SHF.R.S32.HI R13, RZ, 0x1f, R4 ;  /* 0x0000001fff0d7819 */ /* 0x000fc60000011404 */
        /* <DEDUP_REMOVED lines=12> */
.L_x_8:
[----:B------:R-:W-:Y:S01]  /*0ae0*/  MOV R0, 0x3c80f082 ;  /* 0x3c80f08200007802 */ /* 0x000fe20000000f00 */
[----:B------:R-:W-:-:S04]  /*0af0*/  FMUL R11, R7, R7 ;  /* 0x00000007070b7220 */ /* 0x000fc80000400000 */
[----:B------:R-:W-:-:S04]  /*0b00*/  FFMA.FTZ R0, R11, R0, -0.052303962409496307373 ;  /* 0xbd563cae0b007423 */ /* 0x000fc80000010000 */
[----:B------:R-:W-:-:S04]  /*0b10*/  FFMA.FTZ R0, R11, R0, 0.1331529766321182251 ;  /* 0x3e0859410b007423 */ /* 0x000fc80000010000 */
[----:B------:R-:W-:-:S04]  /*0b20*/  FFMA.FTZ R0, R11, R0, -0.33332768082618713379 ;  /* 0xbeaaa9ed0b007423 */ /* 0x000fc80000010000 */
[----:B------:R-:W-:-:S04]  /*0b30*/  FFMA.FTZ R0, R11, R0, RZ ;  /* 0x000000000b007223 */ /* 0x000fc800000100ff */
[----:B------:R-:W-:-:S07]  /*0b40*/  FFMA.FTZ R7, R7, R0, R7 ;  /* 0x0000000007077223 */ /* 0x000fce0000010007 */
.L_x_9:
[----:B------:R-:W-:Y:S05]  /*0b50*/  BSYNC B0 ;  /* 0x0000000000007941 */ /* 0x000fea0003800000 */
.L_x_7:
[----:B------:R-:W-:Y:S01]  /*0b60*/  ULDC.64 UR6, c[0x0][0x210] ;  /* 0x0000840000067ab9 */ /* 0x000fe20000000a00 */
[----:B-----5:R-:W-:Y:S01]  /*0b70*/  FFMA R2, R5, R9, R2 ;  /* 0x0000000905027223 */ /* 0x020fe20000000002 */
[----:B------:R-:W-:Y:S01]  /*0b80*/  LEA R8, P1, R4, UR6, 0x2 ;  /* 0x0000000604087c11 */ /* 0x000fe2000f8210ff */
[----:B------:R-:W-:-:S03]  /*0b90*/  FFMA R3, R6, R7, R3 ;  /* 0x0000000706037223 */ /* 0x000fc60000000003 */
[----:B------:R-:W-:Y:S01]  /*0ba0*/  LEA.HI.X R9, R4, UR7, R13, 0x2, P1 ;  /* 0x0000000704097c11 */ /* 0x000fe200088f140d */
[----:B------:R-:W-:Y:S08]  /*0bb0*/  @P0 EXIT ;  /* 0x000000000000094d */ /* 0x000ff00003800000 */
[----:B------:R-:W-:Y:S01]  /*0bc0*/  STG.E.64 desc[UR4][R8.64], R2 ;  /* 0x0000000208007986 */ /* 0x000fe2000c101b04 */
[----:B------:R-:W-:Y:S05]  /*0bd0*/  EXIT ;  /* 0x000000000000794d */ /* 0x000fea0003800000 */
.L_x_10:
[----:B------:R-:W-:-:S00]  /*0be0*/  BRA `(.L_x_10) ;  /* 0xfffffffc00fc7947 */ /* 0x000fc0000383ffff */
[----:B------:R-:W-:-:S00]  /*0bf0*/  NOP ;  /* 0x0000000000007918 */ /* 0x000fc00000000000 */
        /* <DEDUP_REMOVED lines=8> */
.L_x_11:


//--------------------- .nv.global.init           --------------------------
	.section	.nv.global.init,"aw",@progbits
.nv.global.init:
	.type		_$_str,@object
	.size		_$_str,(_$_str_$_2 - _$_str)
_$_str:
        /*0000*/ 	.byte	0x5f, 0x5f, 0x43, 0x55, 0x44, 0x41, 0x5f, 0x46, 0x54, 0x5a, 0x00
	.type		_$_str_$_2,@object
	.size		_$_str_$_2,(.L_1 - _$_str_$_2)
_$_str_$_2:
        /*000b*/ 	.byte	0x5f, 0x5f, 0x43, 0x55, 0x44, 0x41, 0x5f, 0x50, 0x52, 0x45, 0x43, 0x5f, 0x53, 0x51, 0x52, 0x54
        /*001b*/ 	.byte	0x00
.L_1:


//--------------------- .nv.constant0.triton_poi_fused__native_batch_norm_legit_no_training_add_mul_softplus_tanh_19 --------------------------
	.section	.nv.constant0.triton_poi_fused__native_batch_norm_legit_no_training_add_mul_softplus_tanh_19,"a",@progbits
	.sectionflags	@""
	.align	4
.nv.constant0.triton_poi_fused__native_batch_norm_legit_no_training_add_mul_softplus_tanh_19:
	.zero		588
